//
// Generated by NVIDIA NVVM Compiler
//
// Compiler Build ID: CL-36424714
// Cuda compilation tools, release 13.0, V13.0.88
// Based on NVVM 20.0.0
//

.version 9.0
.target sm_100
.address_size 64

	// .globl	_Z11convertDataPci

.visible .entry _Z11convertDataPci(
	.param .u64 .ptr .align 1 _Z11convertDataPci_param_0,
	.param .u32 _Z11convertDataPci_param_1
)
{
	.reg .pred 	%p<65>;
	.reg .b16 	%rs<50>;
	.reg .b32 	%r<6>;
	.reg .b64 	%rd<6>;

	ld.param.u64 	%rd4, [_Z11convertDataPci_param_0];
	ld.param.u32 	%r4, [_Z11convertDataPci_param_1];
	setp.eq.s32 	%p1, %r4, 0;
	@%p1 bra 	$L__BB0_111;
	neg.s32 	%r5, %r4;
	cvta.to.global.u64 	%rd5, %rd4;
$L__BB0_2:
	ld.global.u8 	%rs2, [%rd5];
	setp.gt.s16 	%p2, %rs2, 104;
	@%p2 bra 	$L__BB0_39;
	setp.gt.s16 	%p31, %rs2, 63;
	@%p31 bra 	$L__BB0_21;
	setp.gt.s16 	%p46, %rs2, 37;
	@%p46 bra 	$L__BB0_13;
	setp.gt.s16 	%p53, %rs2, 34;
	@%p53 bra 	$L__BB0_9;
	setp.eq.s16 	%p57, %rs2, 33;
	@%p57 bra 	$L__BB0_94;
	setp.eq.s16 	%p58, %rs2, 34;
	@%p58 bra 	$L__BB0_8;
	bra.uni 	$L__BB0_101;
$L__BB0_8:
	mov.b16 	%rs15, 46;
	st.global.u8 	[%rd5], %rs15;
	bra.uni 	$L__BB0_110;
$L__BB0_9:
	setp.eq.s16 	%p54, %rs2, 35;
	@%p54 bra 	$L__BB0_96;
	setp.eq.s16 	%p55, %rs2, 36;
	@%p55 bra 	$L__BB0_97;
	setp.eq.s16 	%p56, %rs2, 37;
	@%p56 bra 	$L__BB0_12;
	bra.uni 	$L__BB0_101;
$L__BB0_12:
	mov.b16 	%rs9, 46;
	st.global.u8 	[%rd5], %rs9;
	bra.uni 	$L__BB0_110;
$L__BB0_13:
	setp.gt.s16 	%p47, %rs2, 43;
	@%p47 bra 	$L__BB0_17;
	setp.eq.s16 	%p51, %rs2, 38;
	@%p51 bra 	$L__BB0_98;
	setp.eq.s16 	%p52, %rs2, 42;
	@%p52 bra 	$L__BB0_16;
	bra.uni 	$L__BB0_101;
$L__BB0_16:
	mov.b16 	%rs6, 46;
	st.global.u8 	[%rd5], %rs6;
	bra.uni 	$L__BB0_110;
$L__BB0_17:
	setp.eq.s16 	%p48, %rs2, 44;
	@%p48 bra 	$L__BB0_92;
	setp.eq.s16 	%p49, %rs2, 47;
	@%p49 bra 	$L__BB0_91;
	setp.eq.s16 	%p50, %rs2, 63;
	@%p50 bra 	$L__BB0_20;
	bra.uni 	$L__BB0_101;
$L__BB0_20:
	mov.b16 	%rs17, 46;
	st.global.u8 	[%rd5], %rs17;
	bra.uni 	$L__BB0_110;
$L__BB0_21:
	setp.gt.s16 	%p32, %rs2, 98;
	@%p32 bra 	$L__BB0_30;
	setp.gt.s16 	%p40, %rs2, 95;
	@%p40 bra 	$L__BB0_26;
	setp.eq.s16 	%p44, %rs2, 64;
	@%p44 bra 	$L__BB0_95;
	setp.eq.s16 	%p45, %rs2, 94;
	@%p45 bra 	$L__BB0_25;
	bra.uni 	$L__BB0_101;
$L__BB0_25:
	mov.b16 	%rs8, 46;
	st.global.u8 	[%rd5], %rs8;
	bra.uni 	$L__BB0_110;
$L__BB0_26:
	setp.eq.s16 	%p41, %rs2, 96;
	@%p41 bra 	$L__BB0_93;
	setp.eq.s16 	%p42, %rs2, 97;
	@%p42 bra 	$L__BB0_75;
	setp.eq.s16 	%p43, %rs2, 98;
	@%p43 bra 	$L__BB0_29;
	bra.uni 	$L__BB0_101;
$L__BB0_29:
	mov.b16 	%rs43, 66;
	st.global.u8 	[%rd5], %rs43;
	bra.uni 	$L__BB0_110;
$L__BB0_30:
	setp.gt.s16 	%p33, %rs2, 101;
	@%p33 bra 	$L__BB0_35;
	setp.eq.s16 	%p37, %rs2, 99;
	@%p37 bra 	$L__BB0_76;
	setp.eq.s16 	%p38, %rs2, 100;
	@%p38 bra 	$L__BB0_77;
	setp.eq.s16 	%p39, %rs2, 101;
	@%p39 bra 	$L__BB0_34;
	bra.uni 	$L__BB0_101;
$L__BB0_34:
	mov.b16 	%rs40, 69;
	st.global.u8 	[%rd5], %rs40;
	bra.uni 	$L__BB0_110;
$L__BB0_35:
	setp.eq.s16 	%p34, %rs2, 102;
	@%p34 bra 	$L__BB0_78;
	setp.eq.s16 	%p35, %rs2, 103;
	@%p35 bra 	$L__BB0_79;
	setp.eq.s16 	%p36, %rs2, 104;
	@%p36 bra 	$L__BB0_38;
	bra.uni 	$L__BB0_101;
$L__BB0_38:
	mov.b16 	%rs37, 72;
	st.global.u8 	[%rd5], %rs37;
	bra.uni 	$L__BB0_110;
$L__BB0_39:
	setp.gt.s16 	%p3, %rs2, 114;
	@%p3 bra 	$L__BB0_57;
	setp.gt.s16 	%p18, %rs2, 109;
	@%p18 bra 	$L__BB0_49;
	setp.gt.s16 	%p25, %rs2, 106;
	@%p25 bra 	$L__BB0_45;
	setp.eq.s16 	%p29, %rs2, 105;
	@%p29 bra 	$L__BB0_80;
	setp.eq.s16 	%p30, %rs2, 106;
	@%p30 bra 	$L__BB0_44;
	bra.uni 	$L__BB0_101;
$L__BB0_44:
	mov.b16 	%rs35, 74;
	st.global.u8 	[%rd5], %rs35;
	bra.uni 	$L__BB0_110;
$L__BB0_45:
	setp.eq.s16 	%p26, %rs2, 107;
	@%p26 bra 	$L__BB0_81;
	setp.eq.s16 	%p27, %rs2, 108;
	@%p27 bra 	$L__BB0_82;
	setp.eq.s16 	%p28, %rs2, 109;
	@%p28 bra 	$L__BB0_48;
	bra.uni 	$L__BB0_101;
$L__BB0_48:
	mov.b16 	%rs32, 77;
	st.global.u8 	[%rd5], %rs32;
	bra.uni 	$L__BB0_110;
$L__BB0_49:
	setp.gt.s16 	%p19, %rs2, 111;
	@%p19 bra 	$L__BB0_53;
	setp.eq.s16 	%p23, %rs2, 110;
	@%p23 bra 	$L__BB0_83;
	setp.eq.s16 	%p24, %rs2, 111;
	@%p24 bra 	$L__BB0_52;
	bra.uni 	$L__BB0_101;
$L__BB0_52:
	mov.b16 	%rs30, 79;
	st.global.u8 	[%rd5], %rs30;
	bra.uni 	$L__BB0_110;
$L__BB0_53:
	setp.eq.s16 	%p20, %rs2, 112;
	@%p20 bra 	$L__BB0_84;
	setp.eq.s16 	%p21, %rs2, 113;
	@%p21 bra 	$L__BB0_85;
	setp.eq.s16 	%p22, %rs2, 114;
	@%p22 bra 	$L__BB0_56;
	bra.uni 	$L__BB0_101;
$L__BB0_56:
	mov.b16 	%rs27, 82;
	st.global.u8 	[%rd5], %rs27;
	bra.uni 	$L__BB0_110;
$L__BB0_57:
	setp.gt.s16 	%p4, %rs2, 119;
	@%p4 bra 	$L__BB0_66;
	setp.gt.s16 	%p12, %rs2, 116;
	@%p12 bra 	$L__BB0_62;
	setp.eq.s16 	%p16, %rs2, 115;
	@%p16 bra 	$L__BB0_86;
	setp.eq.s16 	%p17, %rs2, 116;
	@%p17 bra 	$L__BB0_61;
	bra.uni 	$L__BB0_101;
$L__BB0_61:
	mov.b16 	%rs25, 84;
	st.global.u8 	[%rd5], %rs25;
	bra.uni 	$L__BB0_110;
$L__BB0_62:
	setp.eq.s16 	%p13, %rs2, 117;
	@%p13 bra 	$L__BB0_87;
	setp.eq.s16 	%p14, %rs2, 118;
	@%p14 bra 	$L__BB0_88;
	setp.eq.s16 	%p15, %rs2, 119;
	@%p15 bra 	$L__BB0_65;
	bra.uni 	$L__BB0_101;
$L__BB0_65:
	mov.b16 	%rs22, 87;
	st.global.u8 	[%rd5], %rs22;
	bra.uni 	$L__BB0_110;
$L__BB0_66:
	setp.gt.s16 	%p5, %rs2, 122;
	@%p5 bra 	$L__BB0_71;
	setp.eq.s16 	%p9, %rs2, 120;
	@%p9 bra 	$L__BB0_89;
	setp.eq.s16 	%p10, %rs2, 121;
	@%p10 bra 	$L__BB0_90;
	setp.eq.s16 	%p11, %rs2, 122;
	@%p11 bra 	$L__BB0_70;
	bra.uni 	$L__BB0_101;
$L__BB0_70:
	mov.b16 	%rs19, 90;
	st.global.u8 	[%rd5], %rs19;
	bra.uni 	$L__BB0_110;
$L__BB0_71:
	setp.eq.s16 	%p6, %rs2, 123;
	@%p6 bra 	$L__BB0_99;
	setp.eq.s16 	%p7, %rs2, 124;
	@%p7 bra 	$L__BB0_100;
	setp.eq.s16 	%p8, %rs2, 125;
	@%p8 bra 	$L__BB0_74;
	bra.uni 	$L__BB0_101;
$L__BB0_74:
	mov.b16 	%rs4, 46;
	st.global.u8 	[%rd5], %rs4;
	bra.uni 	$L__BB0_110;
$L__BB0_75:
	mov.b16 	%rs44, 65;
	st.global.u8 	[%rd5], %rs44;
	bra.uni 	$L__BB0_110;
$L__BB0_76:
	mov.b16 	%rs42, 67;
	st.global.u8 	[%rd5], %rs42;
	bra.uni 	$L__BB0_110;
$L__BB0_77:
	mov.b16 	%rs41, 68;
	st.global.u8 	[%rd5], %rs41;
	bra.uni 	$L__BB0_110;
$L__BB0_78:
	mov.b16 	%rs39, 70;
	st.global.u8 	[%rd5], %rs39;
	bra.uni 	$L__BB0_110;
$L__BB0_79:
	mov.b16 	%rs38, 71;
	st.global.u8 	[%rd5], %rs38;
	bra.uni 	$L__BB0_110;
$L__BB0_80:
	mov.b16 	%rs36, 73;
	st.global.u8 	[%rd5], %rs36;
	bra.uni 	$L__BB0_110;
$L__BB0_81:
	mov.b16 	%rs34, 75;
	st.global.u8 	[%rd5], %rs34;
	bra.uni 	$L__BB0_110;
$L__BB0_82:
	mov.b16 	%rs33, 76;
	st.global.u8 	[%rd5], %rs33;
	bra.uni 	$L__BB0_110;
$L__BB0_83:
	mov.b16 	%rs31, 78;
	st.global.u8 	[%rd5], %rs31;
	bra.uni 	$L__BB0_110;
$L__BB0_84:
	mov.b16 	%rs29, 80;
	st.global.u8 	[%rd5], %rs29;
	bra.uni 	$L__BB0_110;
$L__BB0_85:
	mov.b16 	%rs28, 81;
	st.global.u8 	[%rd5], %rs28;
	bra.uni 	$L__BB0_110;
$L__BB0_86:
	mov.b16 	%rs26, 83;
	st.global.u8 	[%rd5], %rs26;
	bra.uni 	$L__BB0_110;
$L__BB0_87:
	mov.b16 	%rs24, 85;
	st.global.u8 	[%rd5], %rs24;
	bra.uni 	$L__BB0_110;
$L__BB0_88:
	mov.b16 	%rs23, 86;
	st.global.u8 	[%rd5], %rs23;
	bra.uni 	$L__BB0_110;
$L__BB0_89:
	mov.b16 	%rs21, 88;
	st.global.u8 	[%rd5], %rs21;
	bra.uni 	$L__BB0_110;
$L__BB0_90:
	mov.b16 	%rs20, 89;
	st.global.u8 	[%rd5], %rs20;
	bra.uni 	$L__BB0_110;
$L__BB0_91:
	mov.b16 	%rs18, 46;
	st.global.u8 	[%rd5], %rs18;
	bra.uni 	$L__BB0_110;
$L__BB0_92:
	mov.b16 	%rs16, 46;
	st.global.u8 	[%rd5], %rs16;
	bra.uni 	$L__BB0_110;
$L__BB0_93:
	mov.b16 	%rs14, 46;
	st.global.u8 	[%rd5], %rs14;
	bra.uni 	$L__BB0_110;
$L__BB0_94:
	mov.b16 	%rs13, 46;
	st.global.u8 	[%rd5], %rs13;
	bra.uni 	$L__BB0_110;
$L__BB0_95:
	mov.b16 	%rs12, 46;
	st.global.u8 	[%rd5], %rs12;
	bra.uni 	$L__BB0_110;
$L__BB0_96:
	mov.b16 	%rs11, 46;
	st.global.u8 	[%rd5], %rs11;
	bra.uni 	$L__BB0_110;
$L__BB0_97:
	mov.b16 	%rs10, 46;
	st.global.u8 	[%rd5], %rs10;
	bra.uni 	$L__BB0_110;
$L__BB0_98:
	mov.b16 	%rs7, 46;
	st.global.u8 	[%rd5], %rs7;
	bra.uni 	$L__BB0_110;
$L__BB0_99:
	mov.b16 	%rs5, 46;
	st.global.u8 	[%rd5], %rs5;
	bra.uni 	$L__BB0_110;
$L__BB0_100:
	mov.b16 	%rs3, 46;
	st.global.u8 	[%rd5], %rs3;
	bra.uni 	$L__BB0_110;
$L__BB0_101:
	setp.gt.s16 	%p59, %rs2, 42;
	@%p59 bra 	$L__BB0_105;
	setp.eq.s16 	%p62, %rs2, 32;
	@%p62 bra 	$L__BB0_108;
	setp.eq.s16 	%p63, %rs2, 40;
	@%p63 bra 	$L__BB0_104;
	bra.uni 	$L__BB0_110;
$L__BB0_104:
	mov.b16 	%rs49, 46;
	st.global.u8 	[%rd5], %rs49;
	bra.uni 	$L__BB0_110;
$L__BB0_105:
	setp.eq.s16 	%p60, %rs2, 43;
	@%p60 bra 	$L__BB0_109;
	setp.eq.s16 	%p61, %rs2, 61;
	@%p61 bra 	$L__BB0_107;
	bra.uni 	$L__BB0_110;
$L__BB0_107:
	mov.b16 	%rs46, 46;
	st.global.u8 	[%rd5], %rs46;
	bra.uni 	$L__BB0_110;
$L__BB0_108:
	mov.b16 	%rs48, 46;
	st.global.u8 	[%rd5], %rs48;
	bra.uni 	$L__BB0_110;
$L__BB0_109:
	mov.b16 	%rs47, 46;
	st.global.u8 	[%rd5], %rs47;
$L__BB0_110:
	add.s32 	%r5, %r5, 1;
	setp.ne.s32 	%p64, %r5, 0;
	add.s64 	%rd5, %rd5, 1;
	@%p64 bra 	$L__BB0_2;
$L__BB0_111:
	ret;

}


// ===== COMPILED SASS (sm_100) =====

	.target	sm_100

	.elftype	@"ET_EXEC"


//--------------------- .note.nv.tkinfo           --------------------------
	.section	.note.nv.tkinfo,"",@"SHT_NOTE"
	.sectionflags	@"SHF_NOTE_NV_TKINFO"
	.tkinfo
        /*0018*/ 	.word	0x00000002
        /*0030*/ 	.string	""
        /*0030*/ 	.string	"ptxas"
        /*0030*/ 	.string	"Cuda compilation tools, release 13.0, V13.0.88"
        /*0030*/ 	.string	"Build cuda_13.0.r13.0/compiler.36424714_0"
        /*0030*/ 	.string	"-arch sm_100 -m 64 "



//--------------------- .note.nv.cuinfo           --------------------------
	.section	.note.nv.cuinfo,"",@"SHT_NOTE"
	.sectionflags	@"SHF_NOTE_NV_CUINFO"
        /*0018*/ 	.short	0x0002
        /*001a*/ 	.short	0x0064
        /*001c*/ 	.short	0x0082
	.zero		2


//--------------------- .nv.info                  --------------------------
	.section	.nv.info,"",@"SHT_CUDA_INFO"
	.align	4


	//----- nvinfo : EIATTR_REGCOUNT
	.align		4
        /*0000*/ 	.byte	0x04, 0x2f
        /*0002*/ 	.short	(.L_1 - .L_0)
	.align		4
.L_0:
        /*0004*/ 	.word	index@(_Z11convertDataPci)
        /*0008*/ 	.word	0x00000006


	//----- nvinfo : EIATTR_FRAME_SIZE
	.align		4
.L_1:
        /*000c*/ 	.byte	0x04, 0x11
        /*000e*/ 	.short	(.L_3 - .L_2)
	.align		4
.L_2:
        /*0010*/ 	.word	index@(_Z11convertDataPci)
        /*0014*/ 	.word	0x00000000


	//----- nvinfo : EIATTR_MIN_STACK_SIZE
	.align		4
.L_3:
        /*0018*/ 	.byte	0x04, 0x12
        /*001a*/ 	.short	(.L_5 - .L_4)
	.align		4
.L_4:
        /*001c*/ 	.word	index@(_Z11convertDataPci)
        /*0020*/ 	.word	0x00000000
.L_5:


//--------------------- .nv.compat                --------------------------
	.section	.nv.compat,"",@"SHT_CUDA_COMPAT_INFO"
	.align	4
        /*0000*/ 	.byte	0x02, 0x09, 0x00, 0x00, 0x02, 0x02, 0x01, 0x00, 0x02, 0x05, 0x05, 0x00, 0x03, 0x07, 0x01, 0x01
        /*0010*/ 	.byte	0x02, 0x03, 0x00, 0x00, 0x02, 0x06, 0x01, 0x00, 0x04, 0x0b, 0x08, 0x00, 0x09, 0x00, 0x00, 0x00
        /*0020*/ 	.byte	0x00, 0x00, 0x00, 0x00


//--------------------- .nv.info._Z11convertDataPci --------------------------
	.section	.nv.info._Z11convertDataPci,"",@"SHT_CUDA_INFO"
	.sectionflags	@""
	.align	4


	//----- nvinfo : EIATTR_CUDA_API_VERSION
	.align		4
        /*0000*/ 	.byte	0x04, 0x37
        /*0002*/ 	.short	(.L_7 - .L_6)
.L_6:
        /*0004*/ 	.word	0x00000082


	//----- nvinfo : EIATTR_KPARAM_INFO
	.align		4
.L_7:
        /*0008*/ 	.byte	0x04, 0x17
        /*000a*/ 	.short	(.L_9 - .L_8)
.L_8:
        /*000c*/ 	.word	0x00000000
        /*0010*/ 	.short	0x0001
        /*0012*/ 	.short	0x0008
        /*0014*/ 	.byte	0x00, 0xf0, 0x11, 0x00


	//----- nvinfo : EIATTR_KPARAM_INFO
	.align		4
.L_9:
        /*0018*/ 	.byte	0x04, 0x17
        /*001a*/ 	.short	(.L_11 - .L_10)
.L_10:
        /*001c*/ 	.word	0x00000000
        /*0020*/ 	.short	0x0000
        /*0022*/ 	.short	0x0000
        /*0024*/ 	.byte	0x00, 0xf5, 0x21, 0x00


	//----- nvinfo : EIATTR_SPARSE_MMA_MASK
	.align		4
.L_11:
        /*0028*/ 	.byte	0x03, 0x50
        /*002a*/ 	.short	0x0000


	//----- nvinfo : EIATTR_MAXREG_COUNT
	.align		4
        /*002c*/ 	.byte	0x03, 0x1b
        /*002e*/ 	.short	0x00ff


	//----- nvinfo : EIATTR_MERCURY_ISA_VERSION
	.align		4
        /*0030*/ 	.byte	0x03, 0x5f
        /*0032*/ 	.short	0x0101


	//----- nvinfo : EIATTR_VRC_CTA_INIT_COUNT
	.align		4
        /*0034*/ 	.byte	0x02, 0x4a
	.zero		1
	.zero		1


	//----- nvinfo : EIATTR_EXIT_INSTR_OFFSETS
	.align		4
        /*0038*/ 	.byte	0x04, 0x1c
        /*003a*/ 	.short	(.L_13 - .L_12)


	//   ....[0]....
.L_12:
        /*003c*/ 	.word	0x00000030


	//   ....[1]....
        /*0040*/ 	.word	0x00001140


	//----- nvinfo : EIATTR_CBANK_PARAM_SIZE
	.align		4
.L_13:
        /*0044*/ 	.byte	0x03, 0x19
        /*0046*/ 	.short	0x000c


	//----- nvinfo : EIATTR_PARAM_CBANK
	.align		4
        /*0048*/ 	.byte	0x04, 0x0a
        /*004a*/ 	.short	(.L_15 - .L_14)
	.align		4
.L_14:
        /*004c*/ 	.word	index@(.nv.constant0._Z11convertDataPci)
        /*0050*/ 	.short	0x0380
        /*0052*/ 	.short	0x000c


	//----- nvinfo : EIATTR_SW_WAR
	.align		4
.L_15:
        /*0054*/ 	.byte	0x04, 0x36
        /*0056*/ 	.short	(.L_17 - .L_16)
.L_16:
        /*0058*/ 	.word	0x00000008
.L_17:


//--------------------- .nv.callgraph             --------------------------
	.section	.nv.callgraph,"",@"SHT_CUDA_CALLGRAPH"
	.align	4
	.sectionentsize	8
	.align		4
        /*0000*/ 	.word	0x00000000
	.align		4
        /*0004*/ 	.word	0xffffffff
	.align		4
        /*0008*/ 	.word	0x00000000
	.align		4
        /*000c*/ 	.word	0xfffffffe
	.align		4
        /*0010*/ 	.word	0x00000000
	.align		4
        /*0014*/ 	.word	0xfffffffd
	.align		4
        /*0018*/ 	.word	0x00000000
	.align		4
        /*001c*/ 	.word	0xfffffffc


//--------------------- .text._Z11convertDataPci  --------------------------
	.section	.text._Z11convertDataPci,"ax",@progbits
	.align	128
        .global         _Z11convertDataPci
        .type           _Z11convertDataPci,@function
        .size           _Z11convertDataPci,(.L_x_49 - _Z11convertDataPci)
        .other          _Z11convertDataPci,@"STO_CUDA_ENTRY STV_DEFAULT"
_Z11convertDataPci:
.text._Z11convertDataPci:
[----:B------:R-:W-:Y:S01]  /*0000*/  LDC R1, c[0x0][0x37c] ;  /* 0x0000df00ff017b82 */ /* 0x000fe20000000800 */
[----:B------:R-:W0:Y:S02]  /*0010*/  LDCU UR4, c[0x0][0x388] ;  /* 0x00007100ff0477ac */ /* 0x000e240008000800 */
[----:B0-----:R-:W-:-:S13]  /*0020*/  ISETP.NE.AND P0, PT, RZ, UR4, PT ;  /* 0x00000004ff007c0c */ /* 0x001fda000bf05270 */
[----:B------:R-:W-:Y:S05]  /*0030*/  @!P0 EXIT ;  /* 0x000000000000894d */ /* 0x000fea0003800000 */
[----:B------:R-:W0:Y:S01]  /*0040*/  LDC R3, c[0x0][0x384] ;  /* 0x0000e100ff037b82 */ /* 0x000e220000000800 */
[----:B------:R-:W1:Y:S01]  /*0050*/  LDCU UR5, c[0x0][0x380] ;  /* 0x00007000ff0577ac */ /* 0x000e620008000800 */
[----:B------:R-:W2:Y:S01]  /*0060*/  LDCU.64 UR6, c[0x0][0x358] ;  /* 0x00006b00ff0677ac */ /* 0x000ea20008000a00 */
[----:B------:R-:W-:Y:S01]  /*0070*/  UIADD3 UR4, UPT, UPT, -UR4, URZ, URZ ;  /* 0x000000ff04047290 */ /* 0x000fe2000fffe1ff */
[----:B-1----:R-:W-:-:S11]  /*0080*/  IMAD.U32 R2, RZ, RZ, UR5 ;  /* 0x00000005ff027e24 */ /* 0x002fd6000f8e00ff */
.L_x_47:
[----:B0-2---:R-:W2:Y:S01]  /*0090*/  LDG.E.U8 R0, desc[UR6][R2.64] ;  /* 0x0000000602007981 */ /* 0x005ea2000c1e1100 */
[----:B------:R-:W-:-:S04]  /*00a0*/  UIADD3 UR4, UPT, UPT, UR4, 0x1, URZ ;  /* 0x0000000104047890 */ /* 0x000fc8000fffe0ff */
[----:B------:R-:W-:Y:S01]  /*00b0*/  UISETP.NE.AND UP0, UPT, UR4, URZ, UPT ;  /* 0x000000ff0400728c */ /* 0x000fe2000bf05270 */
[----:B--2---:R-:W-:-:S13]  /*00c0*/  ISETP.GT.AND P0, PT, R0, 0x68, PT ;  /* 0x000000680000780c */ /* 0x004fda0003f04270 */
[----:B------:R-:W-:Y:S05]  /*00d0*/  @P0 BRA `(.L_x_0) ;  /* 0x0000000400dc0947 */ /* 0x000fea0003800000 */
[----:B------:R-:W-:-:S13]  /*00e0*/  ISETP.GT.AND P0, PT, R0, 0x3f, PT ;  /* 0x0000003f0000780c */ /* 0x000fda0003f04270 */
[----:B------:R-:W-:Y:S05]  /*00f0*/  @P0 BRA `(.L_x_1) ;  /* 0x0000000000e00947 */ /* 0x000fea0003800000 */
[----:B------:R-:W-:-:S13]  /*0100*/  ISETP.GT.AND P0, PT, R0, 0x25, PT ;  /* 0x000000250000780c */ /* 0x000fda0003f04270 */
[----:B------:R-:W-:Y:S05]  /*0110*/  @P0 BRA `(.L_x_2) ;  /* 0x00000000006c0947 */ /* 0x000fea0003800000 */
[----:B------:R-:W-:-:S13]  /*0120*/  ISETP.GT.AND P0, PT, R0, 0x22, PT ;  /* 0x000000220000780c */ /* 0x000fda0003f04270 */
[----:B------:R-:W-:Y:S05]  /*0130*/  @P0 BRA `(.L_x_3) ;  /* 0x0000000000280947 */ /* 0x000fea0003800000 */
[----:B------:R-:W-:-:S13]  /*0140*/  ISETP.NE.AND P0, PT, R0, 0x21, PT ;  /* 0x000000210000780c */ /* 0x000fda0003f05270 */
[----:B------:R-:W-:Y:S05]  /*0150*/  @!P0 BRA `(.L_x_4) ;  /* 0x0000000000148947 */ /* 0x000fea0003800000 */
[----:B------:R-:W-:-:S13]  /*0160*/  ISETP.NE.AND P0, PT, R0, 0x22, PT ;  /* 0x000000220000780c */ /* 0x000fda0003f05270 */
[----:B------:R-:W-:Y:S05]  /*0170*/  @P0 BRA `(.L_x_5) ;  /* 0x0000000c006c0947 */ /* 0x000fea0003800000 */
[----:B------:R-:W-:-:S05]  /*0180*/  IMAD.MOV.U32 R0, RZ, RZ, 0x2e ;  /* 0x0000002eff007424 */ /* 0x000fca00078e00ff */
[----:B------:R0:W-:Y:S01]  /*0190*/  STG.E.U8 desc[UR6][R2.64], R0 ;  /* 0x0000000002007986 */ /* 0x0001e2000c101106 */
[----:B------:R-:W-:Y:S05]  /*01a0*/  BRA `(.L_x_6) ;  /* 0x0000000c00d87947 */ /* 0x000fea0003800000 */
.L_x_4:
[----:B------:R-:W-:-:S05]  /*01b0*/  IMAD.MOV.U32 R0, RZ, RZ, 0x2e ;  /* 0x0000002eff007424 */ /* 0x000fca00078e00ff */
[----:B------:R0:W-:Y:S01]  /*01c0*/  STG.E.U8 desc[UR6][R2.64], R0 ;  /* 0x0000000002007986 */ /* 0x0001e2000c101106 */
[----:B------:R-:W-:Y:S05]  /*01d0*/  BRA `(.L_x_6) ;  /* 0x0000000c00cc7947 */ /* 0x000fea0003800000 */
.L_x_3:
[----:B------:R-:W-:-:S13]  /*01e0*/  ISETP.NE.AND P0, PT, R0, 0x23, PT ;  /* 0x000000230000780c */ /* 0x000fda0003f05270 */
[----:B------:R-:W-:Y:S05]  /*01f0*/  @!P0 BRA `(.L_x_7) ;  /* 0x0000000000288947 */ /* 0x000fea0003800000 */
[----:B------:R-:W-:-:S13]  /*0200*/  ISETP.NE.AND P0, PT, R0, 0x24, PT ;  /* 0x000000240000780c */ /* 0x000fda0003f05270 */
[----:B------:R-:W-:Y:S05]  /*0210*/  @!P0 BRA `(.L_x_8) ;  /* 0x0000000000148947 */ /* 0x000fea0003800000 */
[----:B------:R-:W-:-:S13]  /*0220*/  ISETP.NE.AND P0, PT, R0, 0x25, PT ;  /* 0x000000250000780c */ /* 0x000fda0003f05270 */
[----:B------:R-:W-:Y:S05]  /*0230*/  @P0 BRA `(.L_x_5) ;  /* 0x0000000c003c0947 */ /* 0x000fea0003800000 */
[----:B------:R-:W-:-:S05]  /*0240*/  IMAD.MOV.U32 R0, RZ, RZ, 0x2e ;  /* 0x0000002eff007424 */ /* 0x000fca00078e00ff */
[----:B------:R0:W-:Y:S01]  /*0250*/  STG.E.U8 desc[UR6][R2.64], R0 ;  /* 0x0000000002007986 */ /* 0x0001e2000c101106 */
[----:B------:R-:W-:Y:S05]  /*0260*/  BRA `(.L_x_6) ;  /* 0x0000000c00a87947 */ /* 0x000fea0003800000 */
.L_x_8:
[----:B------:R-:W-:-:S05]  /*0270*/  IMAD.MOV.U32 R0, RZ, RZ, 0x2e ;  /* 0x0000002eff007424 */ /* 0x000fca00078e00ff */
[----:B------:R0:W-:Y:S01]  /*0280*/  STG.E.U8 desc[UR6][R2.64], R0 ;  /* 0x0000000002007986 */ /* 0x0001e2000c101106 */
[----:B------:R-:W-:Y:S05]  /*0290*/  BRA `(.L_x_6) ;  /* 0x0000000c009c7947 */ /* 0x000fea0003800000 */
.L_x_7:
[----:B------:R-:W-:-:S05]  /*02a0*/  IMAD.MOV.U32 R0, RZ, RZ, 0x2e ;  /* 0x0000002eff007424 */ /* 0x000fca00078e00ff */
[----:B------:R0:W-:Y:S01]  /*02b0*/  STG.E.U8 desc[UR6][R2.64], R0 ;  /* 0x0000000002007986 */ /* 0x0001e2000c101106 */
[----:B------:R-:W-:Y:S05]  /*02c0*/  BRA `(.L_x_6) ;  /* 0x0000000c00907947 */ /* 0x000fea0003800000 */
.L_x_2:
        /* <DEDUP_REMOVED lines=9> */
.L_x_10:
[----:B------:R-:W-:-:S05]  /*0360*/  IMAD.MOV.U32 R0, RZ, RZ, 0x2e ;  /* 0x0000002eff007424 */ /* 0x000fca00078e00ff */
[----:B------:R0:W-:Y:S01]  /*0370*/  STG.E.U8 desc[UR6][R2.64], R0 ;  /* 0x0000000002007986 */ /* 0x0001e2000c101106 */
[----:B------:R-:W-:Y:S05]  /*0380*/  BRA `(.L_x_6) ;  /* 0x0000000c00607947 */ /* 0x000fea0003800000 */
.L_x_9:
        /* <DEDUP_REMOVED lines=9> */
.L_x_12:
[----:B------:R-:W-:-:S05]  /*0420*/  IMAD.MOV.U32 R0, RZ, RZ, 0x2e ;  /* 0x0000002eff007424 */ /* 0x000fca00078e00ff */
[----:B------:R0:W-:Y:S01]  /*0430*/  STG.E.U8 desc[UR6][R2.64], R0 ;  /* 0x0000000002007986 */ /* 0x0001e2000c101106 */
[----:B------:R-:W-:Y:S05]  /*0440*/  BRA `(.L_x_6) ;  /* 0x0000000c00307947 */ /* 0x000fea0003800000 */
.L_x_11:
[----:B------:R-:W-:-:S05]  /*0450*/  IMAD.MOV.U32 R0, RZ, RZ, 0x2e ;  /* 0x0000002eff007424 */ /* 0x000fca00078e00ff */
[----:B------:R0:W-:Y:S01]  /*0460*/  STG.E.U8 desc[UR6][R2.64], R0 ;  /* 0x0000000002007986 */ /* 0x0001e2000c101106 */
[----:B------:R-:W-:Y:S05]  /*0470*/  BRA `(.L_x_6) ;  /* 0x0000000c00247947 */ /* 0x000fea0003800000 */
.L_x_1:
        /* <DEDUP_REMOVED lines=11> */
.L_x_15:
[----:B------:R-:W-:-:S05]  /*0530*/  IMAD.MOV.U32 R0, RZ, RZ, 0x2e ;  /* 0x0000002eff007424 */ /* 0x000fca00078e00ff */
[----:B------:R0:W-:Y:S01]  /*0540*/  STG.E.U8 desc[UR6][R2.64], R0 ;  /* 0x0000000002007986 */ /* 0x0001e2000c101106 */
[----:B------:R-:W-:Y:S05]  /*0550*/  BRA `(.L_x_6) ;  /* 0x0000000800ec7947 */ /* 0x000fea0003800000 */
.L_x_14:
        /* <DEDUP_REMOVED lines=9> */
.L_x_17:
[----:B------:R-:W-:-:S05]  /*05f0*/  IMAD.MOV.U32 R0, RZ, RZ, 0x41 ;  /* 0x00000041ff007424 */ /* 0x000fca00078e00ff */
[----:B------:R0:W-:Y:S01]  /*0600*/  STG.E.U8 desc[UR6][R2.64], R0 ;  /* 0x0000000002007986 */ /* 0x0001e2000c101106 */
[----:B------:R-:W-:Y:S05]  /*0610*/  BRA `(.L_x_6) ;  /* 0x0000000800bc7947 */ /* 0x000fea0003800000 */
.L_x_16:
[----:B------:R-:W-:-:S05]  /*0620*/  IMAD.MOV.U32 R0, RZ, RZ, 0x2e ;  /* 0x0000002eff007424 */ /* 0x000fca00078e00ff */
[----:B------:R0:W-:Y:S01]  /*0630*/  STG.E.U8 desc[UR6][R2.64], R0 ;  /* 0x0000000002007986 */ /* 0x0001e2000c101106 */
[----:B------:R-:W-:Y:S05]  /*0640*/  BRA `(.L_x_6) ;  /* 0x0000000800b07947 */ /* 0x000fea0003800000 */
.L_x_13:
[----:B------:R-:W-:-:S13]  /*0650*/  ISETP.GT.AND P0, PT, R0, 0x65, PT ;  /* 0x000000650000780c */ /* 0x000fda0003f04270 */
[----:B------:R-:W-:Y:S05]  /*0660*/  @P0 BRA `(.L_x_18) ;  /* 0x00000000003c0947 */ /* 0x000fea0003800000 */
        /* <DEDUP_REMOVED lines=9> */
.L_x_20:
[----:B------:R-:W-:-:S05]  /*0700*/  IMAD.MOV.U32 R0, RZ, RZ, 0x44 ;  /* 0x00000044ff007424 */ /* 0x000fca00078e00ff */
[----:B------:R1:W-:Y:S01]  /*0710*/  STG.E.U8 desc[UR6][R2.64], R0 ;  /* 0x0000000002007986 */ /* 0x0003e2000c101106 */
[----:B------:R-:W-:Y:S05]  /*0720*/  BRA `(.L_x_6) ;  /* 0x0000000800787947 */ /* 0x000fea0003800000 */
.L_x_19:
[----:B------:R-:W-:-:S05]  /*0730*/  IMAD.MOV.U32 R0, RZ, RZ, 0x43 ;  /* 0x00000043ff007424 */ /* 0x000fca00078e00ff */
[----:B------:R2:W-:Y:S01]  /*0740*/  STG.E.U8 desc[UR6][R2.64], R0 ;  /* 0x0000000002007986 */ /* 0x0005e2000c101106 */
[----:B------:R-:W-:Y:S05]  /*0750*/  BRA `(.L_x_6) ;  /* 0x00000008006c7947 */ /* 0x000fea0003800000 */
.L_x_18:
        /* <DEDUP_REMOVED lines=9> */
.L_x_22:
[----:B------:R-:W-:-:S05]  /*07f0*/  IMAD.MOV.U32 R0, RZ, RZ, 0x47 ;  /* 0x00000047ff007424 */ /* 0x000fca00078e00ff */
[----:B------:R4:W-:Y:S01]  /*0800*/  STG.E.U8 desc[UR6][R2.64], R0 ;  /* 0x0000000002007986 */ /* 0x0009e2000c101106 */
[----:B------:R-:W-:Y:S05]  /*0810*/  BRA `(.L_x_6) ;  /* 0x00000008003c7947 */ /* 0x000fea0003800000 */
.L_x_21:
[----:B------:R-:W-:-:S05]  /*0820*/  IMAD.MOV.U32 R0, RZ, RZ, 0x46 ;  /* 0x00000046ff007424 */ /* 0x000fca00078e00ff */
[----:B------:R3:W-:Y:S01]  /*0830*/  STG.E.U8 desc[UR6][R2.64], R0 ;  /* 0x0000000002007986 */ /* 0x0007e2000c101106 */
[----:B------:R-:W-:Y:S05]  /*0840*/  BRA `(.L_x_6) ;  /* 0x0000000800307947 */ /* 0x000fea0003800000 */
.L_x_0:
        /* <DEDUP_REMOVED lines=13> */
.L_x_26:
[----:B------:R-:W-:-:S05]  /*0920*/  IMAD.MOV.U32 R0, RZ, RZ, 0x49 ;  /* 0x00000049ff007424 */ /* 0x000fca00078e00ff */
[----:B------:R0:W-:Y:S01]  /*0930*/  STG.E.U8 desc[UR6][R2.64], R0 ;  /* 0x0000000002007986 */ /* 0x0001e2000c101106 */
[----:B------:R-:W-:Y:S05]  /*0940*/  BRA `(.L_x_6) ;  /* 0x0000000400f07947 */ /* 0x000fea0003800000 */
.L_x_25:
        /* <DEDUP_REMOVED lines=9> */
.L_x_28:
[----:B------:R-:W-:-:S05]  /*09e0*/  IMAD.MOV.U32 R0, RZ, RZ, 0x4c ;  /* 0x0000004cff007424 */ /* 0x000fca00078e00ff */
[----:B------:R0:W-:Y:S01]  /*09f0*/  STG.E.U8 desc[UR6][R2.64], R0 ;  /* 0x0000000002007986 */ /* 0x0001e2000c101106 */
[----:B------:R-:W-:Y:S05]  /*0a00*/  BRA `(.L_x_6) ;  /* 0x0000000400c07947 */ /* 0x000fea0003800000 */
.L_x_27:
[----:B------:R-:W-:-:S05]  /*0a10*/  IMAD.MOV.U32 R0, RZ, RZ, 0x4b ;  /* 0x0000004bff007424 */ /* 0x000fca00078e00ff */
[----:B------:R0:W-:Y:S01]  /*0a20*/  STG.E.U8 desc[UR6][R2.64], R0 ;  /* 0x0000000002007986 */ /* 0x0001e2000c101106 */
[----:B------:R-:W-:Y:S05]  /*0a30*/  BRA `(.L_x_6) ;  /* 0x0000000400b47947 */ /* 0x000fea0003800000 */
.L_x_24:
        /* <DEDUP_REMOVED lines=9> */
.L_x_30:
[----:B------:R-:W-:-:S05]  /*0ad0*/  IMAD.MOV.U32 R0, RZ, RZ, 0x4e ;  /* 0x0000004eff007424 */ /* 0x000fca00078e00ff */
[----:B------:R0:W-:Y:S01]  /*0ae0*/  STG.E.U8 desc[UR6][R2.64], R0 ;  /* 0x0000000002007986 */ /* 0x0001e2000c101106 */
[----:B------:R-:W-:Y:S05]  /*0af0*/  BRA `(.L_x_6) ;  /* 0x0000000400847947 */ /* 0x000fea0003800000 */
.L_x_29:
        /* <DEDUP_REMOVED lines=9> */
.L_x_32:
[----:B------:R-:W-:-:S05]  /*0b90*/  IMAD.MOV.U32 R0, RZ, RZ, 0x51 ;  /* 0x00000051ff007424 */ /* 0x000fca00078e00ff */
[----:B------:R0:W-:Y:S01]  /*0ba0*/  STG.E.U8 desc[UR6][R2.64], R0 ;  /* 0x0000000002007986 */ /* 0x0001e2000c101106 */
[----:B------:R-:W-:Y:S05]  /*0bb0*/  BRA `(.L_x_6) ;  /* 0x0000000400547947 */ /* 0x000fea0003800000 */
.L_x_31:
[----:B------:R-:W-:-:S05]  /*0bc0*/  IMAD.MOV.U32 R0, RZ, RZ, 0x50 ;  /* 0x00000050ff007424 */ /* 0x000fca00078e00ff */
[----:B------:R0:W-:Y:S01]  /*0bd0*/  STG.E.U8 desc[UR6][R2.64], R0 ;  /* 0x0000000002007986 */ /* 0x0001e2000c101106 */
[----:B------:R-:W-:Y:S05]  /*0be0*/  BRA `(.L_x_6) ;  /* 0x0000000400487947 */ /* 0x000fea0003800000 */
.L_x_23:
        /* <DEDUP_REMOVED lines=11> */
.L_x_35:
[----:B------:R-:W-:-:S05]  /*0ca0*/  IMAD.MOV.U32 R0, RZ, RZ, 0x53 ;  /* 0x00000053ff007424 */ /* 0x000fca00078e00ff */
[----:B------:R0:W-:Y:S01]  /*0cb0*/  STG.E.U8 desc[UR6][R2.64], R0 ;  /* 0x0000000002007986 */ /* 0x0001e2000c101106 */
[----:B------:R-:W-:Y:S05]  /*0cc0*/  BRA `(.L_x_6) ;  /* 0x0000000400107947 */ /* 0x000fea0003800000 */
.L_x_34:
        /* <DEDUP_REMOVED lines=9> */
.L_x_37:
[----:B------:R-:W-:-:S05]  /*0d60*/  IMAD.MOV.U32 R0, RZ, RZ, 0x56 ;  /* 0x00000056ff007424 */ /* 0x000fca00078e00ff */
[----:B------:R0:W-:Y:S01]  /*0d70*/  STG.E.U8 desc[UR6][R2.64], R0 ;  /* 0x0000000002007986 */ /* 0x0001e2000c101106 */
[----:B------:R-:W-:Y:S05]  /*0d80*/  BRA `(.L_x_6) ;  /* 0x0000000000e07947 */ /* 0x000fea0003800000 */
.L_x_36:
[----:B------:R-:W-:-:S05]  /*0d90*/  IMAD.MOV.U32 R0, RZ, RZ, 0x55 ;  /* 0x00000055ff007424 */ /* 0x000fca00078e00ff */
[----:B------:R0:W-:Y:S01]  /*0da0*/  STG.E.U8 desc[UR6][R2.64], R0 ;  /* 0x0000000002007986 */ /* 0x0001e2000c101106 */
[----:B------:R-:W-:Y:S05]  /*0db0*/  BRA `(.L_x_6) ;  /* 0x0000000000d47947 */ /* 0x000fea0003800000 */
.L_x_33:
        /* <DEDUP_REMOVED lines=11> */
.L_x_40:
[----:B------:R-:W-:-:S05]  /*0e70*/  IMAD.MOV.U32 R0, RZ, RZ, 0x59 ;  /* 0x00000059ff007424 */ /* 0x000fca00078e00ff */
[----:B------:R0:W-:Y:S01]  /*0e80*/  STG.E.U8 desc[UR6][R2.64], R0 ;  /* 0x0000000002007986 */ /* 0x0001e2000c101106 */
[----:B------:R-:W-:Y:S05]  /*0e90*/  BRA `(.L_x_6) ;  /* 0x00000000009c7947 */ /* 0x000fea0003800000 */
.L_x_39:
[----:B------:R-:W-:-:S05]  /*0ea0*/  IMAD.MOV.U32 R0, RZ, RZ, 0x58 ;  /* 0x00000058ff007424 */ /* 0x000fca00078e00ff */
[----:B------:R0:W-:Y:S01]  /*0eb0*/  STG.E.U8 desc[UR6][R2.64], R0 ;  /* 0x0000000002007986 */ /* 0x0001e2000c101106 */
[----:B------:R-:W-:Y:S05]  /*0ec0*/  BRA `(.L_x_6) ;  /* 0x0000000000907947 */ /* 0x000fea0003800000 */
.L_x_38:
[----:B------:R-:W-:-:S13]  /*0ed0*/  ISETP.NE.AND P0, PT, R0, 0x7b, PT ;  /* 0x0000007b0000780c */ /* 0x000fda0003f05270 */
[----:B------:R-:W-:Y:S05]  /*0ee0*/  @!P0 BRA `(.L_x_41) ;  /* 0x0000000000808947 */ /* 0x000fea0003800000 */
[----:B------:R-:W-:-:S13]  /*0ef0*/  ISETP.NE.AND P0, PT, R0, 0x7c, PT ;  /* 0x0000007c0000780c */ /* 0x000fda0003f05270 */
[----:B------:R-:W-:Y:S05]  /*0f00*/  @!P0 BRA `(.L_x_42) ;  /* 0x00000000006c8947 */ /* 0x000fea0003800000 */
[----:B------:R-:W-:-:S13]  /*0f10*/  ISETP.NE.AND P0, PT, R0, 0x7d, PT ;  /* 0x0000007d0000780c */ /* 0x000fda0003f05270 */
[----:B------:R-:W-:Y:S05]  /*0f20*/  @!P0 BRA `(.L_x_43) ;  /* 0x0000000000588947 */ /* 0x000fea0003800000 */
.L_x_5:
        /* <DEDUP_REMOVED lines=9> */
.L_x_45:
[----:B------:R-:W-:-:S05]  /*0fc0*/  IMAD.MOV.U32 R0, RZ, RZ, 0x2e ;  /* 0x0000002eff007424 */ /* 0x000fca00078e00ff */
[----:B------:R0:W-:Y:S01]  /*0fd0*/  STG.E.U8 desc[UR6][R2.64], R0 ;  /* 0x0000000002007986 */ /* 0x0001e2000c101106 */
[----:B------:R-:W-:Y:S05]  /*0fe0*/  BRA `(.L_x_6) ;  /* 0x0000000000487947 */ /* 0x000fea0003800000 */
.L_x_44:
[----:B------:R-:W-:-:S13]  /*0ff0*/  ISETP.NE.AND P0, PT, R0, 0x2b, PT ;  /* 0x0000002b0000780c */ /* 0x000fda0003f05270 */
[----:B------:R-:W-:Y:S05]  /*1000*/  @!P0 BRA `(.L_x_46) ;  /* 0x0000000000148947 */ /* 0x000fea0003800000 */
[----:B------:R-:W-:-:S13]  /*1010*/  ISETP.NE.AND P0, PT, R0, 0x3d, PT ;  /* 0x0000003d0000780c */ /* 0x000fda0003f05270 */
[----:B------:R-:W-:Y:S05]  /*1020*/  @P0 BRA `(.L_x_6) ;  /* 0x0000000000380947 */ /* 0x000fea0003800000 */
[----:B------:R-:W-:-:S05]  /*1030*/  IMAD.MOV.U32 R0, RZ, RZ, 0x2e ;  /* 0x0000002eff007424 */ /* 0x000fca00078e00ff */
[----:B------:R0:W-:Y:S01]  /*1040*/  STG.E.U8 desc[UR6][R2.64], R0 ;  /* 0x0000000002007986 */ /* 0x0001e2000c101106 */
[----:B------:R-:W-:Y:S05]  /*1050*/  BRA `(.L_x_6) ;  /* 0x00000000002c7947 */ /* 0x000fea0003800000 */
.L_x_46:
[----:B------:R-:W-:-:S05]  /*1060*/  IMAD.MOV.U32 R0, RZ, RZ, 0x2e ;  /* 0x0000002eff007424 */ /* 0x000fca00078e00ff */
[----:B------:R0:W-:Y:S01]  /*1070*/  STG.E.U8 desc[UR6][R2.64], R0 ;  /* 0x0000000002007986 */ /* 0x0001e2000c101106 */
[----:B------:R-:W-:Y:S05]  /*1080*/  BRA `(.L_x_6) ;  /* 0x0000000000207947 */ /* 0x000fea0003800000 */
.L_x_43:
[----:B------:R-:W-:-:S05]  /*1090*/  IMAD.MOV.U32 R0, RZ, RZ, 0x2e ;  /* 0x0000002eff007424 */ /* 0x000fca00078e00ff */
[----:B------:R0:W-:Y:S01]  /*10a0*/  STG.E.U8 desc[UR6][R2.64], R0 ;  /* 0x0000000002007986 */ /* 0x0001e2000c101106 */
[----:B------:R-:W-:Y:S05]  /*10b0*/  BRA `(.L_x_6) ;  /* 0x0000000000147947 */ /* 0x000fea0003800000 */
.L_x_42:
[----:B------:R-:W-:-:S05]  /*10c0*/  IMAD.MOV.U32 R0, RZ, RZ, 0x2e ;  /* 0x0000002eff007424 */ /* 0x000fca00078e00ff */
[----:B------:R0:W-:Y:S01]  /*10d0*/  STG.E.U8 desc[UR6][R2.64], R0 ;  /* 0x0000000002007986 */ /* 0x0001e2000c101106 */
[----:B------:R-:W-:Y:S05]  /*10e0*/  BRA `(.L_x_6) ;  /* 0x0000000000087947 */ /* 0x000fea0003800000 */
.L_x_41:
[----:B------:R-:W-:-:S05]  /*10f0*/  IMAD.MOV.U32 R0, RZ, RZ, 0x2e ;  /* 0x0000002eff007424 */ /* 0x000fca00078e00ff */
[----:B------:R0:W-:Y:S02]  /*1100*/  STG.E.U8 desc[UR6][R2.64], R0 ;  /* 0x0000000002007986 */ /* 0x0001e4000c101106 */
.L_x_6:
[----:B01234-:R-:W-:-:S05]  /*1110*/  IADD3 R2, P0, PT, R2, 0x1, RZ ;  /* 0x0000000102027810 */ /* 0x01ffca0007f1e0ff */
[----:B------:R-:W-:Y:S01]  /*1120*/  IMAD.X R3, RZ, RZ, R3, P0 ;  /* 0x000000ffff037224 */ /* 0x000fe200000e0603 */
[----:B------:R-:W-:Y:S07]  /*1130*/  BRA.U UP0, `(.L_x_47) ;  /* 0xffffffed00d47547 */ /* 0x000fee000b83ffff */
[----:B------:R-:W-:Y:S05]  /*1140*/  EXIT ;  /* 0x000000000000794d */ /* 0x000fea0003800000 */
.L_x_48:
[----:B------:R-:W-:-:S00]  /*1150*/  BRA `(.L_x_48) ;  /* 0xfffffffc00fc7947 */ /* 0x000fc0000383ffff */
[----:B------:R-:W-:-:S00]  /*1160*/  NOP ;  /* 0x0000000000007918 */ /* 0x000fc00000000000 */
        /* <DEDUP_REMOVED lines=9> */
.L_x_49:


//--------------------- .nv.shared.reserved.0     --------------------------
	.section	.nv.shared.reserved.0,"aw",@nobits
	.weak		__nv_reservedSMEM_offset_0_alias
	.size		__nv_reservedSMEM_offset_0_alias, 0, 64
	.other		__nv_reservedSMEM_offset_0_alias,@"STO_CUDA_RESERVED_SHARED STV_DEFAULT"
__nv_reservedSMEM_offset_0_alias:
	.zero		0
	.zero		64


//--------------------- .nv.constant0._Z11convertDataPci --------------------------
	.section	.nv.constant0._Z11convertDataPci,"a",@progbits
	.sectionflags	@""
	.align	4
.nv.constant0._Z11convertDataPci:
	.zero		908


//--------------------- SYMBOLS --------------------------

	.type		.nv.reservedSmem.offset0,@object
	.size		.nv.reservedSmem.offset0,0x4
